//
// Generated by NVIDIA NVVM Compiler
//
// Compiler Build ID: CL-36424714
// Cuda compilation tools, release 13.0, V13.0.88
// Based on NVVM 20.0.0
//

.version 9.0
.target sm_100
.address_size 64

	// .globl	_Z6conv2DPKfPfS0_ii
// _ZZ6conv2DPKfPfS0_iiE4tile has been demoted

.visible .entry _Z6conv2DPKfPfS0_ii(
	.param .u64 .ptr .align 1 _Z6conv2DPKfPfS0_ii_param_0,
	.param .u64 .ptr .align 1 _Z6conv2DPKfPfS0_ii_param_1,
	.param .u64 .ptr .align 1 _Z6conv2DPKfPfS0_ii_param_2,
	.param .u32 _Z6conv2DPKfPfS0_ii_param_3,
	.param .u32 _Z6conv2DPKfPfS0_ii_param_4
)
{
	.reg .pred 	%p<26>;
	.reg .b32 	%r<35>;
	.reg .b32 	%f<32>;
	.reg .b64 	%rd<24>;
	// demoted variable
	.shared .align 4 .b8 _ZZ6conv2DPKfPfS0_iiE4tile[144];
	ld.param.u64 	%rd6, [_Z6conv2DPKfPfS0_ii_param_0];
	ld.param.u64 	%rd4, [_Z6conv2DPKfPfS0_ii_param_1];
	ld.param.u64 	%rd5, [_Z6conv2DPKfPfS0_ii_param_2];
	ld.param.u32 	%r7, [_Z6conv2DPKfPfS0_ii_param_3];
	ld.param.u32 	%r8, [_Z6conv2DPKfPfS0_ii_param_4];
	cvta.to.global.u64 	%rd1, %rd6;
	mov.u32 	%r1, %tid.x;
	mov.u32 	%r2, %tid.y;
	mov.u32 	%r9, %ctaid.y;
	shl.b32 	%r10, %r9, 2;
	add.s32 	%r3, %r10, %r2;
	mov.u32 	%r11, %ctaid.x;
	shl.b32 	%r12, %r11, 2;
	add.s32 	%r13, %r12, %r1;
	add.s32 	%r14, %r3, -1;
	setp.ne.s32 	%p2, %r3, 0;
	setp.le.s32 	%p3, %r3, %r8;
	and.pred  	%p1, %p2, %p3;
	not.pred 	%p4, %p1;
	setp.lt.s32 	%p5, %r13, 1;
	or.pred  	%p6, %p5, %p4;
	setp.gt.s32 	%p7, %r13, %r7;
	mul.lo.s32 	%r15, %r7, %r14;
	cvt.s64.s32 	%rd2, %r13;
	cvt.s64.s32 	%rd7, %r15;
	add.s64 	%rd8, %rd7, %rd2;
	shl.b64 	%rd9, %rd8, 2;
	add.s64 	%rd3, %rd1, %rd9;
	mov.u32 	%r16, _ZZ6conv2DPKfPfS0_iiE4tile;
	mad.lo.s32 	%r17, %r2, 24, %r16;
	shl.b32 	%r18, %r1, 2;
	add.s32 	%r4, %r17, %r18;
	or.pred  	%p8, %p7, %p6;
	@%p8 bra 	$L__BB0_2;
	ld.global.f32 	%f1, [%rd3+-4];
	st.shared.f32 	[%r4], %f1;
	bra.uni 	$L__BB0_3;
$L__BB0_2:
	mov.b32 	%r19, 0;
	st.shared.u32 	[%r4], %r19;
$L__BB0_3:
	setp.gt.u32 	%p9, %r1, 1;
	@%p9 bra 	$L__BB0_7;
	cvt.u32.u64 	%r20, %rd2;
	add.s32 	%r21, %r20, 3;
	setp.ge.s32 	%p10, %r21, %r7;
	or.pred  	%p12, %p4, %p10;
	@%p12 bra 	$L__BB0_6;
	ld.global.f32 	%f2, [%rd3+12];
	st.shared.f32 	[%r4+16], %f2;
	bra.uni 	$L__BB0_7;
$L__BB0_6:
	mov.b32 	%r22, 0;
	st.shared.u32 	[%r4+16], %r22;
$L__BB0_7:
	setp.gt.u32 	%p13, %r2, 1;
	@%p13 bra 	$L__BB0_11;
	cvt.u32.u64 	%r23, %rd2;
	setp.gt.s32 	%p14, %r23, %r7;
	setp.lt.s32 	%p15, %r23, 1;
	add.s32 	%r5, %r3, 3;
	setp.ge.s32 	%p16, %r5, %r8;
	or.pred  	%p17, %p15, %p16;
	or.pred  	%p18, %p14, %p17;
	@%p18 bra 	$L__BB0_10;
	mul.lo.s32 	%r25, %r7, %r5;
	cvt.s64.s32 	%rd11, %r25;
	add.s64 	%rd12, %rd11, %rd2;
	shl.b64 	%rd13, %rd12, 2;
	add.s64 	%rd14, %rd1, %rd13;
	ld.global.f32 	%f3, [%rd14+-4];
	st.shared.f32 	[%r4+96], %f3;
	bra.uni 	$L__BB0_11;
$L__BB0_10:
	mov.b32 	%r24, 0;
	st.shared.u32 	[%r4+96], %r24;
$L__BB0_11:
	or.b32  	%r26, %r1, %r2;
	and.b32  	%r27, %r26, 1022;
	setp.ne.s32 	%p19, %r27, 0;
	@%p19 bra 	$L__BB0_15;
	cvt.u32.u64 	%r28, %rd2;
	add.s32 	%r6, %r3, 3;
	setp.ge.s32 	%p20, %r6, %r8;
	add.s32 	%r29, %r28, 3;
	setp.ge.s32 	%p21, %r29, %r7;
	or.pred  	%p22, %p20, %p21;
	@%p22 bra 	$L__BB0_14;
	mul.lo.s32 	%r31, %r7, %r6;
	cvt.s64.s32 	%rd16, %r31;
	add.s64 	%rd17, %rd16, %rd2;
	shl.b64 	%rd18, %rd17, 2;
	add.s64 	%rd19, %rd1, %rd18;
	ld.global.f32 	%f4, [%rd19+12];
	st.shared.f32 	[%r4+112], %f4;
	bra.uni 	$L__BB0_15;
$L__BB0_14:
	mov.b32 	%r30, 0;
	st.shared.u32 	[%r4+112], %r30;
$L__BB0_15:
	cvt.u32.u64 	%r32, %rd2;
	bar.sync 	0;
	setp.ge.s32 	%p23, %r3, %r8;
	setp.ge.s32 	%p24, %r32, %r7;
	or.pred  	%p25, %p24, %p23;
	@%p25 bra 	$L__BB0_17;
	cvta.to.global.u64 	%rd20, %rd5;
	ld.global.f32 	%f5, [%rd20];
	ld.shared.f32 	%f6, [%r4];
	fma.rn.f32 	%f7, %f5, %f6, 0f00000000;
	ld.global.f32 	%f8, [%rd20+4];
	ld.shared.f32 	%f9, [%r4+4];
	fma.rn.f32 	%f10, %f8, %f9, %f7;
	ld.global.f32 	%f11, [%rd20+8];
	ld.shared.f32 	%f12, [%r4+8];
	fma.rn.f32 	%f13, %f11, %f12, %f10;
	ld.global.f32 	%f14, [%rd20+12];
	ld.shared.f32 	%f15, [%r4+24];
	fma.rn.f32 	%f16, %f14, %f15, %f13;
	ld.global.f32 	%f17, [%rd20+16];
	ld.shared.f32 	%f18, [%r4+28];
	fma.rn.f32 	%f19, %f17, %f18, %f16;
	ld.global.f32 	%f20, [%rd20+20];
	ld.shared.f32 	%f21, [%r4+32];
	fma.rn.f32 	%f22, %f20, %f21, %f19;
	ld.global.f32 	%f23, [%rd20+24];
	ld.shared.f32 	%f24, [%r4+48];
	fma.rn.f32 	%f25, %f23, %f24, %f22;
	ld.global.f32 	%f26, [%rd20+28];
	ld.shared.f32 	%f27, [%r4+52];
	fma.rn.f32 	%f28, %f26, %f27, %f25;
	ld.global.f32 	%f29, [%rd20+32];
	ld.shared.f32 	%f30, [%r4+56];
	fma.rn.f32 	%f31, %f29, %f30, %f28;
	mad.lo.s32 	%r34, %r7, %r3, %r32;
	cvta.to.global.u64 	%rd21, %rd4;
	mul.wide.s32 	%rd22, %r34, 4;
	add.s64 	%rd23, %rd21, %rd22;
	st.global.f32 	[%rd23], %f31;
$L__BB0_17:
	ret;

}


// ===== COMPILED SASS (sm_100) =====

	.target	sm_100

	.elftype	@"ET_EXEC"


//--------------------- .note.nv.tkinfo           --------------------------
	.section	.note.nv.tkinfo,"",@"SHT_NOTE"
	.sectionflags	@"SHF_NOTE_NV_TKINFO"
	.tkinfo
        /*0018*/ 	.word	0x00000002
        /*0030*/ 	.string	""
        /*0030*/ 	.string	"ptxas"
        /*0030*/ 	.string	"Cuda compilation tools, release 13.0, V13.0.88"
        /*0030*/ 	.string	"Build cuda_13.0.r13.0/compiler.36424714_0"
        /*0030*/ 	.string	"-arch sm_100 -m 64 "



//--------------------- .note.nv.cuinfo           --------------------------
	.section	.note.nv.cuinfo,"",@"SHT_NOTE"
	.sectionflags	@"SHF_NOTE_NV_CUINFO"
        /*0018*/ 	.short	0x0002
        /*001a*/ 	.short	0x0064
        /*001c*/ 	.short	0x0082
	.zero		2


//--------------------- .nv.info                  --------------------------
	.section	.nv.info,"",@"SHT_CUDA_INFO"
	.align	4


	//----- nvinfo : EIATTR_REGCOUNT
	.align		4
        /*0000*/ 	.byte	0x04, 0x2f
        /*0002*/ 	.short	(.L_1 - .L_0)
	.align		4
.L_0:
        /*0004*/ 	.word	index@(_Z6conv2DPKfPfS0_ii)
        /*0008*/ 	.word	0x0000001a


	//----- nvinfo : EIATTR_FRAME_SIZE
	.align		4
.L_1:
        /*000c*/ 	.byte	0x04, 0x11
        /*000e*/ 	.short	(.L_3 - .L_2)
	.align		4
.L_2:
        /*0010*/ 	.word	index@(_Z6conv2DPKfPfS0_ii)
        /*0014*/ 	.word	0x00000000


	//----- nvinfo : EIATTR_MIN_STACK_SIZE
	.align		4
.L_3:
        /*0018*/ 	.byte	0x04, 0x12
        /*001a*/ 	.short	(.L_5 - .L_4)
	.align		4
.L_4:
        /*001c*/ 	.word	index@(_Z6conv2DPKfPfS0_ii)
        /*0020*/ 	.word	0x00000000
.L_5:


//--------------------- .nv.compat                --------------------------
	.section	.nv.compat,"",@"SHT_CUDA_COMPAT_INFO"
	.align	4
        /*0000*/ 	.byte	0x02, 0x09, 0x00, 0x00, 0x02, 0x02, 0x01, 0x00, 0x02, 0x05, 0x05, 0x00, 0x03, 0x07, 0x01, 0x01
        /*0010*/ 	.byte	0x02, 0x03, 0x00, 0x00, 0x02, 0x06, 0x01, 0x00, 0x04, 0x0b, 0x08, 0x00, 0x09, 0x00, 0x00, 0x00
        /*0020*/ 	.byte	0x00, 0x00, 0x00, 0x00


//--------------------- .nv.info._Z6conv2DPKfPfS0_ii --------------------------
	.section	.nv.info._Z6conv2DPKfPfS0_ii,"",@"SHT_CUDA_INFO"
	.sectionflags	@""
	.align	4


	//----- nvinfo : EIATTR_CUDA_API_VERSION
	.align		4
        /*0000*/ 	.byte	0x04, 0x37
        /*0002*/ 	.short	(.L_7 - .L_6)
.L_6:
        /*0004*/ 	.word	0x00000082


	//----- nvinfo : EIATTR_KPARAM_INFO
	.align		4
.L_7:
        /*0008*/ 	.byte	0x04, 0x17
        /*000a*/ 	.short	(.L_9 - .L_8)
.L_8:
        /*000c*/ 	.word	0x00000000
        /*0010*/ 	.short	0x0004
        /*0012*/ 	.short	0x001c
        /*0014*/ 	.byte	0x00, 0xf0, 0x11, 0x00


	//----- nvinfo : EIATTR_KPARAM_INFO
	.align		4
.L_9:
        /*0018*/ 	.byte	0x04, 0x17
        /*001a*/ 	.short	(.L_11 - .L_10)
.L_10:
        /*001c*/ 	.word	0x00000000
        /*0020*/ 	.short	0x0003
        /*0022*/ 	.short	0x0018
        /*0024*/ 	.byte	0x00, 0xf0, 0x11, 0x00


	//----- nvinfo : EIATTR_KPARAM_INFO
	.align		4
.L_11:
        /*0028*/ 	.byte	0x04, 0x17
        /*002a*/ 	.short	(.L_13 - .L_12)
.L_12:
        /*002c*/ 	.word	0x00000000
        /*0030*/ 	.short	0x0002
        /*0032*/ 	.short	0x0010
        /*0034*/ 	.byte	0x00, 0xf5, 0x21, 0x00


	//----- nvinfo : EIATTR_KPARAM_INFO
	.align		4
.L_13:
        /*0038*/ 	.byte	0x04, 0x17
        /*003a*/ 	.short	(.L_15 - .L_14)
.L_14:
        /*003c*/ 	.word	0x00000000
        /*0040*/ 	.short	0x0001
        /*0042*/ 	.short	0x0008
        /*0044*/ 	.byte	0x00, 0xf5, 0x21, 0x00


	//----- nvinfo : EIATTR_KPARAM_INFO
	.align		4
.L_15:
        /*0048*/ 	.byte	0x04, 0x17
        /*004a*/ 	.short	(.L_17 - .L_16)
.L_16:
        /*004c*/ 	.word	0x00000000
        /*0050*/ 	.short	0x0000
        /*0052*/ 	.short	0x0000
        /*0054*/ 	.byte	0x00, 0xf5, 0x21, 0x00


	//----- nvinfo : EIATTR_SPARSE_MMA_MASK
	.align		4
.L_17:
        /*0058*/ 	.byte	0x03, 0x50
        /*005a*/ 	.short	0x0000


	//----- nvinfo : EIATTR_MAXREG_COUNT
	.align		4
        /*005c*/ 	.byte	0x03, 0x1b
        /*005e*/ 	.short	0x00ff


	//----- nvinfo : EIATTR_NUM_BARRIERS
	.align		4
        /*0060*/ 	.byte	0x02, 0x4c
        /*0062*/ 	.byte	0x01
	.zero		1


	//----- nvinfo : EIATTR_MERCURY_ISA_VERSION
	.align		4
        /*0064*/ 	.byte	0x03, 0x5f
        /*0066*/ 	.short	0x0101


	//----- nvinfo : EIATTR_VRC_CTA_INIT_COUNT
	.align		4
        /*0068*/ 	.byte	0x02, 0x4a
	.zero		1
	.zero		1


	//----- nvinfo : EIATTR_EXIT_INSTR_OFFSETS
	.align		4
        /*006c*/ 	.byte	0x04, 0x1c
        /*006e*/ 	.short	(.L_19 - .L_18)


	//   ....[0]....
.L_18:
        /*0070*/ 	.word	0x000004f0


	//   ....[1]....
        /*0074*/ 	.word	0x00000700


	//----- nvinfo : EIATTR_CRS_STACK_SIZE
	.align		4
.L_19:
        /*0078*/ 	.byte	0x04, 0x1e
        /*007a*/ 	.short	(.L_21 - .L_20)
.L_20:
        /*007c*/ 	.word	0x00000000


	//----- nvinfo : EIATTR_CBANK_PARAM_SIZE
	.align		4
.L_21:
        /*0080*/ 	.byte	0x03, 0x19
        /*0082*/ 	.short	0x0020


	//----- nvinfo : EIATTR_PARAM_CBANK
	.align		4
        /*0084*/ 	.byte	0x04, 0x0a
        /*0086*/ 	.short	(.L_23 - .L_22)
	.align		4
.L_22:
        /*0088*/ 	.word	index@(.nv.constant0._Z6conv2DPKfPfS0_ii)
        /*008c*/ 	.short	0x0380
        /*008e*/ 	.short	0x0020


	//----- nvinfo : EIATTR_SW_WAR
	.align		4
.L_23:
        /*0090*/ 	.byte	0x04, 0x36
        /*0092*/ 	.short	(.L_25 - .L_24)
.L_24:
        /*0094*/ 	.word	0x00000008
.L_25:


//--------------------- .nv.callgraph             --------------------------
	.section	.nv.callgraph,"",@"SHT_CUDA_CALLGRAPH"
	.align	4
	.sectionentsize	8
	.align		4
        /*0000*/ 	.word	0x00000000
	.align		4
        /*0004*/ 	.word	0xffffffff
	.align		4
        /*0008*/ 	.word	0x00000000
	.align		4
        /*000c*/ 	.word	0xfffffffe
	.align		4
        /*0010*/ 	.word	0x00000000
	.align		4
        /*0014*/ 	.word	0xfffffffd
	.align		4
        /*0018*/ 	.word	0x00000000
	.align		4
        /*001c*/ 	.word	0xfffffffc


//--------------------- .text._Z6conv2DPKfPfS0_ii --------------------------
	.section	.text._Z6conv2DPKfPfS0_ii,"ax",@progbits
	.align	128
        .global         _Z6conv2DPKfPfS0_ii
        .type           _Z6conv2DPKfPfS0_ii,@function
        .size           _Z6conv2DPKfPfS0_ii,(.L_x_10 - _Z6conv2DPKfPfS0_ii)
        .other          _Z6conv2DPKfPfS0_ii,@"STO_CUDA_ENTRY STV_DEFAULT"
_Z6conv2DPKfPfS0_ii:
.text._Z6conv2DPKfPfS0_ii:
[----:B------:R-:W-:Y:S01]  /*0000*/  LDC R1, c[0x0][0x37c] ;  /* 0x0000df00ff017b82 */ /* 0x000fe20000000800 */
[----:B------:R-:W0:Y:S01]  /*0010*/  S2R R8, SR_TID.Y ;  /* 0x0000000000087919 */ /* 0x000e220000002200 */
[----:B------:R-:W1:Y:S01]  /*0020*/  LDCU.64 UR6, c[0x0][0x398] ;  /* 0x00007300ff0677ac */ /* 0x000e620008000a00 */
[----:B------:R-:W0:Y:S01]  /*0030*/  S2R R3, SR_CTAID.Y ;  /* 0x0000000000037919 */ /* 0x000e220000002600 */
[----:B------:R-:W2:Y:S01]  /*0040*/  LDCU.64 UR8, c[0x0][0x380] ;  /* 0x00007000ff0877ac */ /* 0x000ea20008000a00 */
[----:B------:R-:W3:Y:S01]  /*0050*/  S2R R11, SR_TID.X ;  /* 0x00000000000b7919 */ /* 0x000ee20000002100 */
[----:B------:R-:W4:Y:S01]  /*0060*/  LDCU.64 UR4, c[0x0][0x358] ;  /* 0x00006b00ff0477ac */ /* 0x000f220008000a00 */
[----:B------:R-:W3:Y:S01]  /*0070*/  S2R R4, SR_CTAID.X ;  /* 0x0000000000047919 */ /* 0x000ee20000002500 */
[----:B0-----:R-:W-:-:S04]  /*0080*/  IMAD R2, R3, 0x4, R8 ;  /* 0x0000000403027824 */ /* 0x001fc800078e0208 */
[C---:B------:R-:W-:Y:S01]  /*0090*/  VIADD R0, R2.reuse, 0xffffffff ;  /* 0xffffffff02007836 */ /* 0x040fe20000000000 */
[----:B-1----:R-:W-:Y:S01]  /*00a0*/  ISETP.GT.AND P0, PT, R2, UR7, PT ;  /* 0x0000000702007c0c */ /* 0x002fe2000bf04270 */
[----:B---3--:R-:W-:-:S03]  /*00b0*/  IMAD R3, R4, 0x4, R11 ;  /* 0x0000000404037824 */ /* 0x008fc600078e020b */
[----:B------:R-:W-:Y:S01]  /*00c0*/  ISETP.NE.AND P0, PT, R2, RZ, !P0 ;  /* 0x000000ff0200720c */ /* 0x000fe20004705270 */
[----:B------:R-:W-:-:S03]  /*00d0*/  IMAD R0, R0, UR6, RZ ;  /* 0x0000000600007c24 */ /* 0x000fc6000f8e02ff */
[C---:B------:R-:W-:Y:S02]  /*00e0*/  ISETP.LT.OR P1, PT, R3.reuse, 0x1, !P0 ;  /* 0x000000010300780c */ /* 0x040fe40004721670 */
[----:B------:R-:W-:Y:S02]  /*00f0*/  SHF.R.S32.HI R13, RZ, 0x1f, R3 ;  /* 0x0000001fff0d7819 */ /* 0x000fe40000011403 */
[C---:B------:R-:W-:Y:S02]  /*0100*/  IADD3 R4, P2, PT, R3.reuse, R0, RZ ;  /* 0x0000000003047210 */ /* 0x040fe40007f5e0ff */
[----:B------:R-:W-:Y:S02]  /*0110*/  ISETP.GT.OR P1, PT, R3, UR6, P1 ;  /* 0x0000000603007c0c */ /* 0x000fe40008f24670 */
[----:B------:R-:W-:Y:S02]  /*0120*/  LEA.HI.X.SX32 R5, R0, R13, 0x1, P2 ;  /* 0x0000000d00057211 */ /* 0x000fe400010f0eff */
[----:B--2---:R-:W-:-:S04]  /*0130*/  LEA R6, P2, R4, UR8, 0x2 ;  /* 0x0000000804067c11 */ /* 0x004fc8000f8410ff */
[----:B------:R-:W-:-:S05]  /*0140*/  LEA.HI.X R7, R4, UR9, R5, 0x2, P2 ;  /* 0x0000000904077c11 */ /* 0x000fca00090f1405 */
[----:B----4-:R-:W2:Y:S01]  /*0150*/  @!P1 LDG.E R5, desc[UR4][R6.64+-0x4] ;  /* 0xfffffc0406059981 */ /* 0x010ea2000c1e1900 */
[----:B------:R-:W-:Y:S01]  /*0160*/  MOV R0, 0x400 ;  /* 0x0000040000007802 */ /* 0x000fe20000000f00 */
[----:B------:R-:W-:Y:S01]  /*0170*/  BSSY.RECONVERGENT B0, `(.L_x_0) ;  /* 0x0000010000007945 */ /* 0x000fe20003800200 */
[----:B------:R-:W0:Y:S02]  /*0180*/  S2R R9, SR_CgaCtaId ;  /* 0x0000000000097919 */ /* 0x000e240000008800 */
[----:B0-----:R-:W-:-:S05]  /*0190*/  LEA R0, R9, R0, 0x18 ;  /* 0x0000000009007211 */ /* 0x001fca00078ec0ff */
[----:B------:R-:W-:-:S04]  /*01a0*/  IMAD R0, R8, 0x18, R0 ;  /* 0x0000001808007824 */ /* 0x000fc800078e0200 */
[----:B------:R-:W-:-:S05]  /*01b0*/  IMAD R4, R11, 0x4, R0 ;  /* 0x000000040b047824 */ /* 0x000fca00078e0200 */
[----:B--2---:R0:W-:Y:S04]  /*01c0*/  @!P1 STS [R4], R5 ;  /* 0x0000000504009388 */ /* 0x0041e80000000800 */
[----:B------:R0:W-:Y:S01]  /*01d0*/  @P1 STS [R4], RZ ;  /* 0x000000ff04001388 */ /* 0x0001e20000000800 */
[----:B------:R-:W-:-:S13]  /*01e0*/  ISETP.GT.U32.AND P1, PT, R11, 0x1, PT ;  /* 0x000000010b00780c */ /* 0x000fda0003f24070 */
[----:B0-----:R-:W-:Y:S05]  /*01f0*/  @P1 BRA `(.L_x_1) ;  /* 0x00000000001c1947 */ /* 0x001fea0003800000 */
[----:B------:R-:W-:-:S05]  /*0200*/  VIADD R0, R3, 0x3 ;  /* 0x0000000303007836 */ /* 0x000fca0000000000 */
[----:B------:R-:W-:-:S13]  /*0210*/  ISETP.GE.OR P0, PT, R0, UR6, !P0 ;  /* 0x0000000600007c0c */ /* 0x000fda000c706670 */
[----:B------:R-:W-:Y:S05]  /*0220*/  @P0 BRA `(.L_x_2) ;  /* 0x00000000000c0947 */ /* 0x000fea0003800000 */
[----:B------:R-:W2:Y:S04]  /*0230*/  LDG.E R7, desc[UR4][R6.64+0xc] ;  /* 0x00000c0406077981 */ /* 0x000ea8000c1e1900 */
[----:B--2---:R0:W-:Y:S01]  /*0240*/  STS [R4+0x10], R7 ;  /* 0x0000100704007388 */ /* 0x0041e20000000800 */
[----:B------:R-:W-:Y:S05]  /*0250*/  BRA `(.L_x_1) ;  /* 0x0000000000047947 */ /* 0x000fea0003800000 */
.L_x_2:
[----:B------:R1:W-:Y:S02]  /*0260*/  STS [R4+0x10], RZ ;  /* 0x000010ff04007388 */ /* 0x0003e40000000800 */
.L_x_1:
[----:B------:R-:W-:Y:S05]  /*0270*/  BSYNC.RECONVERGENT B0 ;  /* 0x0000000000007941 */ /* 0x000fea0003800200 */
.L_x_0:
[----:B------:R-:W-:Y:S01]  /*0280*/  ISETP.GT.U32.AND P0, PT, R8, 0x1, PT ;  /* 0x000000010800780c */ /* 0x000fe20003f04070 */
[----:B------:R-:W-:-:S12]  /*0290*/  BSSY.RECONVERGENT B0, `(.L_x_3) ;  /* 0x0000010000007945 */ /* 0x000fd80003800200 */
[----:B------:R-:W-:Y:S05]  /*02a0*/  @P0 BRA `(.L_x_4) ;  /* 0x0000000000380947 */ /* 0x000fea0003800000 */
[----:B------:R-:W-:-:S05]  /*02b0*/  VIADD R0, R2, 0x3 ;  /* 0x0000000302007836 */ /* 0x000fca0000000000 */
[----:B------:R-:W-:-:S04]  /*02c0*/  ISETP.GE.AND P0, PT, R0, UR7, PT ;  /* 0x0000000700007c0c */ /* 0x000fc8000bf06270 */
[----:B------:R-:W-:-:S04]  /*02d0*/  ISETP.LT.OR P0, PT, R3, 0x1, P0 ;  /* 0x000000010300780c */ /* 0x000fc80000701670 */
[----:B------:R-:W-:-:S13]  /*02e0*/  ISETP.GT.OR P0, PT, R3, UR6, P0 ;  /* 0x0000000603007c0c */ /* 0x000fda0008704670 */
[----:B------:R-:W-:Y:S05]  /*02f0*/  @P0 BRA `(.L_x_5) ;  /* 0x0000000000200947 */ /* 0x000fea0003800000 */
[----:B------:R-:W-:-:S05]  /*0300*/  IMAD R0, R0, UR6, RZ ;  /* 0x0000000600007c24 */ /* 0x000fca000f8e02ff */
[----:B------:R-:W-:-:S04]  /*0310*/  IADD3 R5, P0, PT, R3, R0, RZ ;  /* 0x0000000003057210 */ /* 0x000fc80007f1e0ff */
[----:B------:R-:W-:Y:S02]  /*0320*/  LEA.HI.X.SX32 R0, R0, R13, 0x1, P0 ;  /* 0x0000000d00007211 */ /* 0x000fe400000f0eff */
[----:B------:R-:W-:-:S04]  /*0330*/  LEA R6, P0, R5, UR8, 0x2 ;  /* 0x0000000805067c11 */ /* 0x000fc8000f8010ff */
[----:B0-----:R-:W-:-:S06]  /*0340*/  LEA.HI.X R7, R5, UR9, R0, 0x2, P0 ;  /* 0x0000000905077c11 */ /* 0x001fcc00080f1400 */
[----:B------:R-:W2:Y:S04]  /*0350*/  LDG.E R7, desc[UR4][R6.64+-0x4] ;  /* 0xfffffc0406077981 */ /* 0x000ea8000c1e1900 */
[----:B--2---:R3:W-:Y:S01]  /*0360*/  STS [R4+0x60], R7 ;  /* 0x0000600704007388 */ /* 0x0047e20000000800 */
[----:B------:R-:W-:Y:S05]  /*0370*/  BRA `(.L_x_4) ;  /* 0x0000000000047947 */ /* 0x000fea0003800000 */
.L_x_5:
[----:B------:R2:W-:Y:S02]  /*0380*/  STS [R4+0x60], RZ ;  /* 0x000060ff04007388 */ /* 0x0005e40000000800 */
.L_x_4:
[----:B------:R-:W-:Y:S05]  /*0390*/  BSYNC.RECONVERGENT B0 ;  /* 0x0000000000007941 */ /* 0x000fea0003800200 */
.L_x_3:
[----:B------:R-:W-:Y:S01]  /*03a0*/  LOP3.LUT P0, RZ, R11, 0x3fe, R8, 0xc8, !PT ;  /* 0x000003fe0bff7812 */ /* 0x000fe2000780c808 */
[----:B------:R-:W-:-:S12]  /*03b0*/  BSSY.RECONVERGENT B0, `(.L_x_6) ;  /* 0x0000010000007945 */ /* 0x000fd80003800200 */
[----:B------:R-:W-:Y:S05]  /*03c0*/  @P0 BRA `(.L_x_7) ;  /* 0x0000000000380947 */ /* 0x000fea0003800000 */
[----:B------:R-:W-:Y:S02]  /*03d0*/  VIADD R5, R3, 0x3 ;  /* 0x0000000303057836 */ /* 0x000fe40000000000 */
[----:B------:R-:W-:-:S03]  /*03e0*/  VIADD R0, R2, 0x3 ;  /* 0x0000000302007836 */ /* 0x000fc60000000000 */
[----:B------:R-:W-:-:S04]  /*03f0*/  ISETP.GE.AND P0, PT, R5, UR6, PT ;  /* 0x0000000605007c0c */ /* 0x000fc8000bf06270 */
[----:B------:R-:W-:-:S13]  /*0400*/  ISETP.GE.OR P0, PT, R0, UR7, P0 ;  /* 0x0000000700007c0c */ /* 0x000fda0008706670 */
[----:B------:R-:W-:Y:S05]  /*0410*/  @P0 BRA `(.L_x_8) ;  /* 0x0000000000200947 */ /* 0x000fea0003800000 */
[----:B------:R-:W-:-:S05]  /*0420*/  IMAD R0, R0, UR6, RZ ;  /* 0x0000000600007c24 */ /* 0x000fca000f8e02ff */
[----:B------:R-:W-:-:S04]  /*0430*/  IADD3 R5, P0, PT, R3, R0, RZ ;  /* 0x0000000003057210 */ /* 0x000fc80007f1e0ff */
[----:B------:R-:W-:Y:S02]  /*0440*/  LEA.HI.X.SX32 R0, R0, R13, 0x1, P0 ;  /* 0x0000000d00007211 */ /* 0x000fe400000f0eff */
[----:B------:R-:W-:-:S04]  /*0450*/  LEA R6, P0, R5, UR8, 0x2 ;  /* 0x0000000805067c11 */ /* 0x000fc8000f8010ff */
[----:B0--3--:R-:W-:-:S06]  /*0460*/  LEA.HI.X R7, R5, UR9, R0, 0x2, P0 ;  /* 0x0000000905077c11 */ /* 0x009fcc00080f1400 */
[----:B------:R-:W3:Y:S04]  /*0470*/  LDG.E R7, desc[UR4][R6.64+0xc] ;  /* 0x00000c0406077981 */ /* 0x000ee8000c1e1900 */
[----:B---3--:R4:W-:Y:S01]  /*0480*/  STS [R4+0x70], R7 ;  /* 0x0000700704007388 */ /* 0x0089e20000000800 */
[----:B------:R-:W-:Y:S05]  /*0490*/  BRA `(.L_x_7) ;  /* 0x0000000000047947 */ /* 0x000fea0003800000 */
.L_x_8:
[----:B------:R4:W-:Y:S02]  /*04a0*/  STS [R4+0x70], RZ ;  /* 0x000070ff04007388 */ /* 0x0009e40000000800 */
.L_x_7:
[----:B------:R-:W-:Y:S05]  /*04b0*/  BSYNC.RECONVERGENT B0 ;  /* 0x0000000000007941 */ /* 0x000fea0003800200 */
.L_x_6:
[----:B------:R-:W-:Y:S01]  /*04c0*/  BAR.SYNC.DEFER_BLOCKING 0x0 ;  /* 0x0000000000007b1d */ /* 0x000fe20000010000 */
[----:B------:R-:W-:-:S04]  /*04d0*/  ISETP.GE.AND P0, PT, R2, UR7, PT ;  /* 0x0000000702007c0c */ /* 0x000fc8000bf06270 */
[----:B------:R-:W-:-:S13]  /*04e0*/  ISETP.GE.OR P0, PT, R3, UR6, P0 ;  /* 0x0000000603007c0c */ /* 0x000fda0008706670 */
[----:B------:R-:W-:Y:S05]  /*04f0*/  @P0 EXIT ;  /* 0x000000000000094d */ /* 0x000fea0003800000 */
[----:B0--34-:R-:W0:Y:S01]  /*0500*/  LDC.64 R6, c[0x0][0x390] ;  /* 0x0000e400ff067b82 */ /* 0x019e220000000a00 */
[----:B------:R-:W3:Y:S04]  /*0510*/  LDS R13, [R4] ;  /* 0x00000000040d7984 */ /* 0x000ee80000000800 */
[----:B------:R-:W4:Y:S04]  /*0520*/  LDS R14, [R4+0x4] ;  /* 0x00000400040e7984 */ /* 0x000f280000000800 */
[----:B------:R-:W5:Y:S04]  /*0530*/  LDS R16, [R4+0x8] ;  /* 0x0000080004107984 */ /* 0x000f680000000800 */
[----:B------:R-:W1:Y:S04]  /*0540*/  LDS R18, [R4+0x18] ;  /* 0x0000180004127984 */ /* 0x000e680000000800 */
[----:B------:R-:W2:Y:S04]  /*0550*/  LDS R20, [R4+0x1c] ;  /* 0x00001c0004147984 */ /* 0x000ea80000000800 */
[----:B------:R-:W2:Y:S04]  /*0560*/  LDS R22, [R4+0x20] ;  /* 0x0000200004167984 */ /* 0x000ea80000000800 */
[----:B0-----:R-:W3:Y:S04]  /*0570*/  LDG.E R0, desc[UR4][R6.64] ;  /* 0x0000000406007981 */ /* 0x001ee8000c1e1900 */
[----:B------:R-:W4:Y:S04]  /*0580*/  LDG.E R15, desc[UR4][R6.64+0x4] ;  /* 0x00000404060f7981 */ /* 0x000f28000c1e1900 */
[----:B------:R-:W5:Y:S04]  /*0590*/  LDG.E R17, desc[UR4][R6.64+0x8] ;  /* 0x0000080406117981 */ /* 0x000f68000c1e1900 */
[----:B------:R-:W1:Y:S04]  /*05a0*/  LDG.E R19, desc[UR4][R6.64+0xc] ;  /* 0x00000c0406137981 */ /* 0x000e68000c1e1900 */
[----:B------:R-:W2:Y:S04]  /*05b0*/  LDG.E R21, desc[UR4][R6.64+0x10] ;  /* 0x0000100406157981 */ /* 0x000ea8000c1e1900 */
[----:B------:R-:W2:Y:S04]  /*05c0*/  LDG.E R10, desc[UR4][R6.64+0x14] ;  /* 0x00001404060a7981 */ /* 0x000ea8000c1e1900 */
[----:B------:R-:W2:Y:S04]  /*05d0*/  LDG.E R9, desc[UR4][R6.64+0x18] ;  /* 0x0000180406097981 */ /* 0x000ea8000c1e1900 */
[----:B------:R-:W2:Y:S04]  /*05e0*/  LDG.E R8, desc[UR4][R6.64+0x1c] ;  /* 0x00001c0406087981 */ /* 0x000ea8000c1e1900 */
[----:B------:R0:W2:Y:S01]  /*05f0*/  LDG.E R5, desc[UR4][R6.64+0x20] ;  /* 0x0000200406057981 */ /* 0x0000a2000c1e1900 */
[----:B------:R-:W-:-:S03]  /*0600*/  IMAD R3, R2, UR6, R3 ;  /* 0x0000000602037c24 */ /* 0x000fc6000f8e0203 */
[----:B------:R-:W2:Y:S04]  /*0610*/  LDS R23, [R4+0x30] ;  /* 0x0000300004177984 */ /* 0x000ea80000000800 */
[----:B------:R-:W2:Y:S01]  /*0620*/  LDS R11, [R4+0x34] ;  /* 0x00003400040b7984 */ /* 0x000ea20000000800 */
[----:B0-----:R-:W0:Y:S03]  /*0630*/  LDC.64 R6, c[0x0][0x388] ;  /* 0x0000e200ff067b82 */ /* 0x001e260000000a00 */
[----:B------:R-:W2:Y:S01]  /*0640*/  LDS R12, [R4+0x38] ;  /* 0x00003800040c7984 */ /* 0x000ea20000000800 */
[----:B0-----:R-:W-:-:S04]  /*0650*/  IMAD.WIDE R6, R3, 0x4, R6 ;  /* 0x0000000403067825 */ /* 0x001fc800078e0206 */
[----:B---3--:R-:W-:-:S04]  /*0660*/  FFMA R0, R0, R13, RZ ;  /* 0x0000000d00007223 */ /* 0x008fc800000000ff */
[----:B----4-:R-:W-:-:S04]  /*0670*/  FFMA R0, R15, R14, R0 ;  /* 0x0000000e0f007223 */ /* 0x010fc80000000000 */
[----:B-----5:R-:W-:-:S04]  /*0680*/  FFMA R0, R17, R16, R0 ;  /* 0x0000001011007223 */ /* 0x020fc80000000000 */
[----:B-1----:R-:W-:-:S04]  /*0690*/  FFMA R0, R19, R18, R0 ;  /* 0x0000001213007223 */ /* 0x002fc80000000000 */
[----:B--2---:R-:W-:-:S04]  /*06a0*/  FFMA R21, R21, R20, R0 ;  /* 0x0000001415157223 */ /* 0x004fc80000000000 */
[----:B------:R-:W-:-:S04]  /*06b0*/  FFMA R10, R10, R22, R21 ;  /* 0x000000160a0a7223 */ /* 0x000fc80000000015 */
[----:B------:R-:W-:-:S04]  /*06c0*/  FFMA R9, R9, R23, R10 ;  /* 0x0000001709097223 */ /* 0x000fc8000000000a */
[----:B------:R-:W-:-:S04]  /*06d0*/  FFMA R8, R8, R11, R9 ;  /* 0x0000000b08087223 */ /* 0x000fc80000000009 */
[----:B------:R-:W-:-:S05]  /*06e0*/  FFMA R5, R5, R12, R8 ;  /* 0x0000000c05057223 */ /* 0x000fca0000000008 */
[----:B------:R-:W-:Y:S01]  /*06f0*/  STG.E desc[UR4][R6.64], R5 ;  /* 0x0000000506007986 */ /* 0x000fe2000c101904 */
[----:B------:R-:W-:Y:S05]  /*0700*/  EXIT ;  /* 0x000000000000794d */ /* 0x000fea0003800000 */
.L_x_9:
[----:B------:R-:W-:-:S00]  /*0710*/  BRA `(.L_x_9) ;  /* 0xfffffffc00fc7947 */ /* 0x000fc0000383ffff */
[----:B------:R-:W-:-:S00]  /*0720*/  NOP ;  /* 0x0000000000007918 */ /* 0x000fc00000000000 */
        /* <DEDUP_REMOVED lines=13> */
.L_x_10:


//--------------------- .nv.shared._Z6conv2DPKfPfS0_ii --------------------------
	.section	.nv.shared._Z6conv2DPKfPfS0_ii,"aw",@nobits
	.sectionflags	@""
	.align	4
.nv.shared._Z6conv2DPKfPfS0_ii:
	.zero		1168


//--------------------- .nv.shared.reserved.0     --------------------------
	.section	.nv.shared.reserved.0,"aw",@nobits
	.weak		__nv_reservedSMEM_offset_0_alias
	.size		__nv_reservedSMEM_offset_0_alias, 0, 64
	.other		__nv_reservedSMEM_offset_0_alias,@"STO_CUDA_RESERVED_SHARED STV_DEFAULT"
__nv_reservedSMEM_offset_0_alias:
	.zero		0
	.zero		64


//--------------------- .nv.constant0._Z6conv2DPKfPfS0_ii --------------------------
	.section	.nv.constant0._Z6conv2DPKfPfS0_ii,"a",@progbits
	.sectionflags	@""
	.align	4
.nv.constant0._Z6conv2DPKfPfS0_ii:
	.zero		928


//--------------------- SYMBOLS --------------------------

	.type		.nv.reservedSmem.offset0,@object
	.size		.nv.reservedSmem.offset0,0x4
	.type		.nv.reservedSmem.cap,@object
	.size		.nv.reservedSmem.cap,0x4
